	.headerflags	@"EF_CUDA_TEXMODE_UNIFIED EF_CUDA_64BIT_ADDRESS EF_CUDA_ACCELERATORS EF_CUDA_SM90 EF_CUDA_VIRTUAL_SM(EF_CUDA_SM90)"
	.elftype	@"ET_EXEC"


//--------------------- .nv.info                  --------------------------
	.section	.nv.info,"",@"SHT_CUDA_INFO"
	.align	4


	//----- nvinfo : EIATTR_REGCOUNT
	.align		4
        /*0000*/ 	.byte	0x04, 0x2f
        /*0002*/ 	.short	(.L_1 - .L_0)
	.align		4
.L_0:
        /*0004*/ 	.word	index@(triton_poi_fused_convolution_relu_14)
        /*0008*/ 	.word	0x00000012


	//----- nvinfo : EIATTR_MIN_STACK_SIZE
	.align		4
.L_1:
        /*000c*/ 	.byte	0x04, 0x12
        /*000e*/ 	.short	(.L_3 - .L_2)
	.align		4
.L_2:
        /*0010*/ 	.word	index@(triton_poi_fused_convolution_relu_14)
        /*0014*/ 	.word	0x00000000


	//----- nvinfo : EIATTR_FRAME_SIZE
	.align		4
.L_3:
        /*0018*/ 	.byte	0x04, 0x11
        /*001a*/ 	.short	(.L_5 - .L_4)
	.align		4
.L_4:
        /*001c*/ 	.word	index@(triton_poi_fused_convolution_relu_14)
        /*0020*/ 	.word	0x00000000


	//----- nvinfo : EIATTR_MIN_STACK_SIZE
	.align		4
.L_5:
        /*0024*/ 	.byte	0x04, 0x12
        /*0026*/ 	.short	(.L_7 - .L_6)
	.align		4
.L_6:
        /*0028*/ 	.word	index@(triton_poi_fused_convolution_relu_14)
        /*002c*/ 	.word	0x00000000
.L_7:


//--------------------- .nv.info.triton_poi_fused_convolution_relu_14 --------------------------
	.section	.nv.info.triton_poi_fused_convolution_relu_14,"",@"SHT_CUDA_INFO"
	.sectionflags	@""
	.align	4


	//----- nvinfo : EIATTR_CUDA_API_VERSION
	.align		4
        /*0000*/ 	.byte	0x04, 0x37
        /*0002*/ 	.short	(.L_9 - .L_8)
.L_8:
        /*0004*/ 	.word	0x0000007c


	//----- nvinfo : EIATTR_KPARAM_INFO
	.align		4
.L_9:
        /*0008*/ 	.byte	0x04, 0x17
        /*000a*/ 	.short	(.L_11 - .L_10)
.L_10:
        /*000c*/ 	.word	0x00000000
        /*0010*/ 	.short	0x0002
        /*0012*/ 	.short	0x0010
        /*0014*/ 	.byte	0x00, 0xf0, 0x11, 0x00


	//----- nvinfo : EIATTR_KPARAM_INFO
	.align		4
.L_11:
        /*0018*/ 	.byte	0x04, 0x17
        /*001a*/ 	.short	(.L_13 - .L_12)
.L_12:
        /*001c*/ 	.word	0x00000000
        /*0020*/ 	.short	0x0001
        /*0022*/ 	.short	0x0008
        /*0024*/ 	.byte	0x00, 0xf4, 0x21, 0x00


	//----- nvinfo : EIATTR_KPARAM_INFO
	.align		4
.L_13:
        /*0028*/ 	.byte	0x04, 0x17
        /*002a*/ 	.short	(.L_15 - .L_14)
.L_14:
        /*002c*/ 	.word	0x00000000
        /*0030*/ 	.short	0x0000
        /*0032*/ 	.short	0x0000
        /*0034*/ 	.byte	0x00, 0xf4, 0x21, 0x00


	//----- nvinfo : EIATTR_SPARSE_MMA_MASK
	.align		4
.L_15:
        /*0038*/ 	.byte	0x03, 0x50
        /*003a*/ 	.short	0x0000


	//----- nvinfo : EIATTR_MAXREG_COUNT
	.align		4
        /*003c*/ 	.byte	0x03, 0x1b
        /*003e*/ 	.short	0x00ff


	//----- nvinfo : EIATTR_EXIT_INSTR_OFFSETS
	.align		4
        /*0040*/ 	.byte	0x04, 0x1c
        /*0042*/ 	.short	(.L_17 - .L_16)


	//   ....[0]....
.L_16:
        /*0044*/ 	.word	0x000002d0


	//----- nvinfo : EIATTR_REQNTID
	.align		4
.L_17:
        /*0048*/ 	.byte	0x04, 0x10
        /*004a*/ 	.short	(.L_19 - .L_18)
.L_18:
        /*004c*/ 	.word	0x00000080
        /*0050*/ 	.word	0x00000001
        /*0054*/ 	.word	0x00000001


	//----- nvinfo : EIATTR_CBANK_PARAM_SIZE
	.align		4
.L_19:
        /*0058*/ 	.byte	0x03, 0x19
        /*005a*/ 	.short	0x0014


	//----- nvinfo : EIATTR_PARAM_CBANK
	.align		4
        /*005c*/ 	.byte	0x04, 0x0a
        /*005e*/ 	.short	(.L_21 - .L_20)
	.align		4
.L_20:
        /*0060*/ 	.word	index@(.nv.constant0.triton_poi_fused_convolution_relu_14)
        /*0064*/ 	.short	0x0210
        /*0066*/ 	.short	0x0014


	//----- nvinfo : EIATTR_SW_WAR
	.align		4
.L_21:
        /*0068*/ 	.byte	0x04, 0x36
        /*006a*/ 	.short	(.L_23 - .L_22)
.L_22:
        /*006c*/ 	.word	0x00000008
.L_23:


//--------------------- .nv.callgraph             --------------------------
	.section	.nv.callgraph,"",@"SHT_CUDA_CALLGRAPH"
	.align	4
	.sectionentsize	8
	.align		4
        /*0000*/ 	.word	0x00000000
	.align		4
        /*0004*/ 	.word	0xffffffff
	.align		4
        /*0008*/ 	.word	0x00000000
	.align		4
        /*000c*/ 	.word	0xfffffffe
	.align		4
        /*0010*/ 	.word	0x00000000
	.align		4
        /*0014*/ 	.word	0xfffffffd
	.align		4
        /*0018*/ 	.word	0x00000000
	.align		4
        /*001c*/ 	.word	0xfffffffc


//--------------------- .text.triton_poi_fused_convolution_relu_14 --------------------------
	.section	.text.triton_poi_fused_convolution_relu_14,"ax",@progbits
	.align	128
        .global         triton_poi_fused_convolution_relu_14
        .type           triton_poi_fused_convolution_relu_14,@function
        .size           triton_poi_fused_convolution_relu_14,(.L_x_1 - triton_poi_fused_convolution_relu_14)
        .other          triton_poi_fused_convolution_relu_14,@"STO_CUDA_ENTRY STV_DEFAULT"
triton_poi_fused_convolution_relu_14:
.text.triton_poi_fused_convolution_relu_14:
[----:B------:R-:W-:Y:S01]  /*0000*/  LDC R1, c[0x0][0x28] ;  /* 0x00000a00ff017b82 */ /* 0x000fe20000000800 */
[----:B------:R-:W1:Y:S07]  /*0010*/  S2R R0, SR_TID.X ;  /* 0x0000000000007919 */ /* 0x000e6e0000002100 */
[----:B------:R-:W2:Y:S01]  /*0020*/  LDC.64 R4, c[0x0][0x218] ;  /* 0x00008600ff047b82 */ /* 0x000ea20000000a00 */
[----:B------:R-:W-:Y:S01]  /*0030*/  ULDC.64 UR4, c[0x0][0x208] ;  /* 0x0000820000047ab9 */ /* 0x000fe20000000a00 */
[----:B------:R-:W3:Y:S06]  /*0040*/  S2R R7, SR_CTAID.X ;  /* 0x0000000000077919 */ /* 0x000eec0000002500 */
[----:B------:R-:W4:Y:S01]  /*0050*/  LDC.64 R2, c[0x0][0x210] ;  /* 0x00008400ff027b82 */ /* 0x000f220000000a00 */
[----:B-1----:R-:W-:Y:S01]  /*0060*/  IMAD.SHL.U32 R0, R0, 0x4, RZ ;  /* 0x0000000400007824 */ /* 0x002fe200078e00ff */
[----:B---3--:R-:W-:-:S04]  /*0070*/  SHF.R.S32.HI R6, RZ, 0x15, R7 ;  /* 0x00000015ff067819 */ /* 0x008fc80000011407 */
[----:B------:R-:W-:-:S05]  /*0080*/  LOP3.LUT R0, R0, 0x1fc, RZ, 0xc0, !PT ;  /* 0x000001fc00007812 */ /* 0x000fca00078ec0ff */
[----:B------:R-:W-:Y:S01]  /*0090*/  IMAD R7, R7, 0x400, R0 ;  /* 0x0000040007077824 */ /* 0x000fe200078e0200 */
[----:B------:R-:W-:-:S03]  /*00a0*/  SGXT R0, R6, 0x1 ;  /* 0x000000010600781a */ /* 0x000fc60000000200 */
[----:B----4-:R-:W-:Y:S01]  /*00b0*/  IMAD.WIDE R2, R7, 0x4, R2 ;  /* 0x0000000407027825 */ /* 0x010fe200078e0202 */
[----:B------:R-:W-:-:S04]  /*00c0*/  LEA.HI R0, R0, R7, RZ, 0x8 ;  /* 0x0000000700007211 */ /* 0x000fc800078f40ff */
[----:B------:R-:W-:Y:S01]  /*00d0*/  LOP3.LUT R0, R0, 0xffffff00, RZ, 0xc0, !PT ;  /* 0xffffff0000007812 */ /* 0x000fe200078ec0ff */
[----:B------:R-:W3:Y:S04]  /*00e0*/  LDG.E.128 R12, desc[UR4][R2.64+0x800] ;  /* 0x00080004020c7981 */ /* 0x000ee8000c1e1d00 */
[----:B------:R-:W-:-:S04]  /*00f0*/  IMAD.IADD R9, R7, 0x1, -R0 ;  /* 0x0000000107097824 */ /* 0x000fc800078e0a00 */
[----:B--2---:R-:W-:Y:S02]  /*0100*/  IMAD.WIDE R4, R9, 0x4, R4 ;  /* 0x0000000409047825 */ /* 0x004fe400078e0204 */
[----:B------:R-:W2:Y:S04]  /*0110*/  LDG.E.128 R8, desc[UR4][R2.64] ;  /* 0x0000000402087981 */ /* 0x000ea8000c1e1d00 */
[----:B------:R-:W3:Y:S02]  /*0120*/  LDG.E.EL.128 R4, desc[UR4][R4.64] ;  /* 0x0000000404047981 */ /* 0x000ee4000c2e1d00 */
[CC--:B---3--:R-:W-:Y:S01]  /*0130*/  FSETP.GEU.AND P6, PT, R12.reuse, -R4.reuse, PT ;  /* 0x800000040c00720b */ /* 0x0c8fe20003fce000 */
[--C-:B------:R-:W-:Y:S01]  /*0140*/  FADD R12, R12, R4.reuse ;  /* 0x000000040c0c7221 */ /* 0x100fe20000000000 */
[C---:B--2---:R-:W-:Y:S01]  /*0150*/  FSETP.GEU.AND P2, PT, R8.reuse, -R4, PT ;  /* 0x800000040800720b */ /* 0x044fe20003f4e000 */
[----:B------:R-:W-:Y:S01]  /*0160*/  FADD R8, R8, R4 ;  /* 0x0000000408087221 */ /* 0x000fe20000000000 */
[----:B------:R-:W-:-:S02]  /*0170*/  FSETP.GEU.AND P5, PT, R13, -R5, PT ;  /* 0x800000050d00720b */ /* 0x000fc40003fae000 */
[----:B------:R-:W-:Y:S01]  /*0180*/  SEL R4, R12, RZ, P6 ;  /* 0x000000ff0c047207 */ /* 0x000fe20003000000 */
[----:B------:R-:W-:Y:S01]  /*0190*/  FADD R13, R13, R5 ;  /* 0x000000050d0d7221 */ /* 0x000fe20000000000 */
[CC--:B------:R-:W-:Y:S01]  /*01a0*/  FSETP.GEU.AND P4, PT, R14.reuse, -R6.reuse, PT ;  /* 0x800000060e00720b */ /* 0x0c0fe20003f8e000 */
[--C-:B------:R-:W-:Y:S01]  /*01b0*/  FADD R14, R14, R6.reuse ;  /* 0x000000060e0e7221 */ /* 0x100fe20000000000 */
[C---:B------:R-:W-:Y:S01]  /*01c0*/  FSETP.GEU.AND P3, PT, R15.reuse, -R7, PT ;  /* 0x800000070f00720b */ /* 0x040fe20003f6e000 */
[----:B------:R-:W-:Y:S01]  /*01d0*/  FADD R15, R15, R7 ;  /* 0x000000070f0f7221 */ /* 0x000fe20000000000 */
[C---:B------:R-:W-:Y:S01]  /*01e0*/  FSETP.GEU.AND P1, PT, R9.reuse, -R5, PT ;  /* 0x800000050900720b */ /* 0x040fe20003f2e000 */
[----:B------:R-:W-:Y:S01]  /*01f0*/  FADD R9, R9, R5 ;  /* 0x0000000509097221 */ /* 0x000fe20000000000 */
[C---:B------:R-:W-:Y:S01]  /*0200*/  FSETP.GEU.AND P0, PT, R10.reuse, -R6, PT ;  /* 0x800000060a00720b */ /* 0x040fe20003f0e000 */
[----:B------:R-:W-:Y:S01]  /*0210*/  FADD R10, R10, R6 ;  /* 0x000000060a0a7221 */ /* 0x000fe20000000000 */
[C---:B------:R-:W-:Y:S01]  /*0220*/  FSETP.GEU.AND P6, PT, R11.reuse, -R7, PT ;  /* 0x800000070b00720b */ /* 0x040fe20003fce000 */
[----:B------:R-:W-:Y:S01]  /*0230*/  FADD R11, R11, R7 ;  /* 0x000000070b0b7221 */ /* 0x000fe20000000000 */
[----:B------:R-:W-:-:S02]  /*0240*/  SEL R5, R13, RZ, P5 ;  /* 0x000000ff0d057207 */ /* 0x000fc40002800000 */
[----:B------:R-:W-:Y:S02]  /*0250*/  SEL R6, R14, RZ, P4 ;  /* 0x000000ff0e067207 */ /* 0x000fe40002000000 */
[----:B------:R-:W-:Y:S02]  /*0260*/  SEL R7, R15, RZ, P3 ;  /* 0x000000ff0f077207 */ /* 0x000fe40001800000 */
[----:B------:R-:W-:Y:S02]  /*0270*/  SEL R8, R8, RZ, P2 ;  /* 0x000000ff08087207 */ /* 0x000fe40001000000 */
[----:B------:R-:W-:Y:S02]  /*0280*/  SEL R9, R9, RZ, P1 ;  /* 0x000000ff09097207 */ /* 0x000fe40000800000 */
[----:B------:R-:W-:Y:S02]  /*0290*/  SEL R10, R10, RZ, P0 ;  /* 0x000000ff0a0a7207 */ /* 0x000fe40000000000 */
[----:B------:R-:W-:Y:S01]  /*02a0*/  SEL R11, R11, RZ, P6 ;  /* 0x000000ff0b0b7207 */ /* 0x000fe20003000000 */
[----:B------:R-:W-:Y:S04]  /*02b0*/  STG.E.128 desc[UR4][R2.64+0x800], R4 ;  /* 0x0008000402007986 */ /* 0x000fe8000c101d04 */
[----:B------:R-:W-:Y:S01]  /*02c0*/  STG.E.128 desc[UR4][R2.64], R8 ;  /* 0x0000000802007986 */ /* 0x000fe2000c101d04 */
[----:B------:R-:W-:Y:S05]  /*02d0*/  EXIT ;  /* 0x000000000000794d */ /* 0x000fea0003800000 */
.L_x_0:
[----:B------:R-:W-:-:S00]  /*02e0*/  BRA `(.L_x_0) ;  /* 0xfffffffc00fc7947 */ /* 0x000fc0000383ffff */
[----:B------:R-:W-:-:S00]  /*02f0*/  NOP ;  /* 0x0000000000007918 */ /* 0x000fc00000000000 */
        /* <DEDUP_REMOVED lines=8> */
.L_x_1:


//--------------------- .nv.constant0.triton_poi_fused_convolution_relu_14 --------------------------
	.section	.nv.constant0.triton_poi_fused_convolution_relu_14,"a",@progbits
	.sectionflags	@""
	.align	4
.nv.constant0.triton_poi_fused_convolution_relu_14:
	.zero		548
